//
// Generated by NVIDIA NVVM Compiler
//
// Compiler Build ID: CL-36424714
// Cuda compilation tools, release 13.0, V13.0.88
// Based on NVVM 20.0.0
//

.version 9.0
.target sm_100
.address_size 64

	// .globl	_Z27explore_tiled_blocks_kernelv
.extern .func  (.param .b32 func_retval0) vprintf
(
	.param .b64 vprintf_param_0,
	.param .b64 vprintf_param_1
)
;
.global .align 1 .b8 $str[93] = {72, 101, 108, 108, 111, 32, 102, 114, 111, 109, 32, 116, 105, 108, 101, 52, 32, 114, 97, 110, 107, 32, 48, 58, 32, 37, 100, 44, 32, 116, 105, 108, 101, 51, 50, 46, 116, 104, 114, 101, 97, 100, 95, 114, 97, 110, 107, 40, 41, 58, 32, 37, 100, 44, 32, 116, 105, 108, 101, 51, 50, 46, 115, 105, 122, 101, 40, 41, 58, 32, 37, 100, 44, 32, 116, 105, 108, 101, 52, 46, 115, 105, 122, 101, 40, 41, 58, 32, 37, 100, 32, 10};
.global .align 1 .b8 $str$1[103] = {116, 104, 114, 101, 97, 100, 73, 100, 120, 46, 120, 58, 32, 37, 100, 44, 32, 46, 121, 58, 32, 37, 100, 44, 32, 98, 108, 111, 99, 107, 68, 105, 109, 46, 120, 58, 32, 37, 100, 44, 32, 46, 121, 58, 32, 37, 100, 44, 32, 98, 108, 111, 99, 107, 73, 100, 120, 46, 120, 58, 32, 37, 100, 44, 32, 46, 121, 58, 32, 37, 100, 44, 32, 103, 114, 105, 100, 68, 105, 109, 46, 120, 58, 32, 37, 100, 44, 32, 103, 114, 105, 100, 68, 105, 109, 46, 121, 58, 32, 37, 100, 10};
.global .align 1 .b8 $str$2[41] = {99, 103, 116, 98, 46, 115, 105, 122, 101, 40, 41, 58, 32, 37, 100, 44, 32, 99, 103, 116, 98, 46, 116, 104, 114, 101, 97, 100, 95, 114, 97, 110, 107, 40, 41, 58, 32, 37, 100, 10};
.global .align 1 .b8 $str$3[38] = {103, 114, 111, 117, 112, 95, 105, 110, 100, 101, 120, 58, 32, 46, 120, 58, 32, 37, 100, 32, 32, 46, 121, 58, 32, 37, 100, 32, 32, 46, 122, 58, 32, 37, 100, 32, 10};
.global .align 1 .b8 $str$4[38] = {116, 104, 114, 101, 97, 100, 95, 105, 110, 100, 101, 120, 58, 32, 46, 120, 58, 32, 37, 100, 32, 32, 46, 121, 58, 32, 37, 100, 32, 32, 46, 122, 58, 32, 37, 100, 10};

.visible .entry _Z27explore_tiled_blocks_kernelv()
{
	.local .align 16 .b8 	__local_depot0[32];
	.reg .b64 	%SP;
	.reg .b64 	%SPL;
	.reg .pred 	%p<13>;
	.reg .b32 	%r<82>;
	.reg .b64 	%rd<31>;

	mov.u64 	%SPL, __local_depot0;
	cvta.local.u64 	%SP, %SPL;
	mov.u32 	%r23, %tid.x;
	mov.u32 	%r24, %tid.y;
	mov.u32 	%r25, %tid.z;
	mov.u32 	%r26, %ntid.x;
	mov.u32 	%r27, %ntid.y;
	mad.lo.s32 	%r28, %r25, %r27, %r24;
	mad.lo.s32 	%r1, %r28, %r26, %r23;
	and.b32  	%r29, %r1, 1073741792;
	mul.lo.s32 	%r30, %r26, %r27;
	mov.u32 	%r31, %ntid.z;
	mul.lo.s32 	%r2, %r30, %r31;
	sub.s32 	%r32, %r2, %r29;
	max.u32 	%r33, %r32, 32;
	sub.s32 	%r34, %r33, %r32;
	mov.b32 	%r35, -1;
	shr.u32 	%r6, %r35, %r34;
	// begin inline asm
	mov.u32 %r22, %laneid;
	// end inline asm
	popc.b32 	%r5, %r6;
	shl.b32 	%r36, %r5, 8;
	or.b32  	%r80, %r36, 3;
	setp.lt.u32 	%p1, %r5, 5;
	mov.u32 	%r81, %r6;
	@%p1 bra 	$L__BB0_2;
	// begin inline asm
	mov.u32 %r42, %lanemask_lt;
	// end inline asm
	and.b32  	%r43, %r42, %r6;
	popc.b32 	%r44, %r43;
	and.b32  	%r45, %r44, 60;
	sub.s32 	%r46, %r5, %r45;
	min.u32 	%r47, %r46, 4;
	sub.s32 	%r48, 32, %r47;
	mov.b32 	%r49, -1;
	shr.u32 	%r50, %r49, %r48;
	and.b32  	%r51, %r22, -4;
	shl.b32 	%r81, %r50, %r51;
	popc.b32 	%r52, %r81;
	shl.b32 	%r53, %r52, 8;
	or.b32  	%r80, %r53, 3;
$L__BB0_2:
	shr.u32 	%r57, %r80, 1;
	and.b32  	%r20, %r57, 127;
	setp.gt.s32 	%p2, %r20, 3;
	@%p2 bra 	$L__BB0_6;
	setp.eq.s32 	%p5, %r20, 1;
	@%p5 bra 	$L__BB0_9;
	setp.eq.s32 	%p6, %r20, 3;
	@%p6 bra 	$L__BB0_5;
	bra.uni 	$L__BB0_12;
$L__BB0_5:
	mov.u32 	%r60, %ctaid.x;
	mov.u32 	%r61, %ctaid.y;
	mov.u32 	%r62, %ctaid.z;
	mov.u32 	%r63, %nctaid.x;
	mov.u32 	%r64, %nctaid.y;
	mul.lo.s32 	%r65, %r62, %r64;
	cvt.u64.u32 	%rd11, %r65;
	cvt.u64.u32 	%rd12, %r63;
	cvt.u64.u32 	%rd13, %r61;
	cvt.u64.u32 	%rd14, %r60;
	add.s64 	%rd15, %rd11, %rd13;
	mad.lo.s64 	%rd16, %rd15, %rd12, %rd14;
	cvt.u64.u32 	%rd17, %r2;
	cvt.u64.u32 	%rd18, %r1;
	mad.lo.s64 	%rd29, %rd16, %rd17, %rd18;
	bra.uni 	$L__BB0_11;
$L__BB0_6:
	setp.eq.s32 	%p3, %r20, 4;
	@%p3 bra 	$L__BB0_10;
	setp.eq.s32 	%p4, %r20, 6;
	@%p4 bra 	$L__BB0_8;
	bra.uni 	$L__BB0_12;
$L__BB0_8:
	mov.u32 	%r58, %cluster_ctarank;
	mad.lo.s32 	%r59, %r2, %r58, %r1;
	cvt.u64.u32 	%rd29, %r59;
	bra.uni 	$L__BB0_11;
$L__BB0_9:
	// begin inline asm
	mov.u32 %r66, %lanemask_lt;
	// end inline asm
	and.b32  	%r67, %r66, %r81;
	popc.b32 	%r68, %r67;
	cvt.u64.u32 	%rd29, %r68;
	bra.uni 	$L__BB0_11;
$L__BB0_10:
	cvt.u64.u32 	%rd29, %r1;
$L__BB0_11:
	setp.ne.s64 	%p7, %rd29, 0;
	@%p7 bra 	$L__BB0_22;
$L__BB0_12:
	// begin inline asm
	mov.u32 %r69, %lanemask_lt;
	// end inline asm
	and.b32  	%r70, %r69, %r6;
	popc.b32 	%r21, %r70;
	mov.b64 	%rd30, 0;
	setp.gt.s32 	%p8, %r20, 3;
	@%p8 bra 	$L__BB0_16;
	setp.eq.s32 	%p11, %r20, 1;
	@%p11 bra 	$L__BB0_19;
	setp.eq.s32 	%p12, %r20, 3;
	@%p12 bra 	$L__BB0_15;
	bra.uni 	$L__BB0_21;
$L__BB0_15:
	mov.u32 	%r73, %nctaid.x;
	mov.u32 	%r74, %nctaid.y;
	mov.u32 	%r75, %nctaid.z;
	mul.lo.s32 	%r76, %r74, %r75;
	mul.wide.u32 	%rd20, %r76, %r73;
	cvt.u64.u32 	%rd21, %r2;
	mul.lo.s64 	%rd30, %rd20, %rd21;
	bra.uni 	$L__BB0_21;
$L__BB0_16:
	setp.eq.s32 	%p9, %r20, 4;
	@%p9 bra 	$L__BB0_20;
	setp.eq.s32 	%p10, %r20, 6;
	@%p10 bra 	$L__BB0_18;
	bra.uni 	$L__BB0_21;
$L__BB0_18:
	mov.u32 	%r71, %cluster_nctarank;
	mul.lo.s32 	%r72, %r2, %r71;
	cvt.u64.u32 	%rd30, %r72;
	bra.uni 	$L__BB0_21;
$L__BB0_19:
	shr.u32 	%r77, %r80, 8;
	cvt.u64.u32 	%rd30, %r77;
	bra.uni 	$L__BB0_21;
$L__BB0_20:
	cvt.u64.u32 	%rd30, %r2;
$L__BB0_21:
	add.u64 	%rd22, %SP, 0;
	add.u64 	%rd23, %SPL, 0;
	cvt.u64.u32 	%rd24, %r1;
	cvt.u64.u32 	%rd25, %r21;
	st.local.v2.u64 	[%rd23], {%rd24, %rd25};
	cvt.u64.u32 	%rd26, %r5;
	st.local.v2.u64 	[%rd23+16], {%rd26, %rd30};
	mov.u64 	%rd27, $str;
	cvta.global.u64 	%rd28, %rd27;
	{ // callseq 0, 0
	.param .b64 param0;
	st.param.b64 	[param0], %rd28;
	.param .b64 param1;
	st.param.b64 	[param1], %rd22;
	.param .b32 retval0;
	call.uni (retval0), 
	vprintf, 
	(
	param0, 
	param1
	);
	ld.param.b32 	%r78, [retval0];
	} // callseq 0
$L__BB0_22:
	ret;

}
	// .globl	_Z25explore_2dt_blocks_kernelv
.visible .entry _Z25explore_2dt_blocks_kernelv()
{
	.local .align 16 .b8 	__local_depot1[32];
	.reg .b64 	%SP;
	.reg .b64 	%SPL;
	.reg .b32 	%r<24>;
	.reg .b64 	%rd<11>;

	mov.u64 	%SPL, __local_depot1;
	cvta.local.u64 	%SP, %SPL;
	add.u64 	%rd1, %SP, 0;
	add.u64 	%rd2, %SPL, 0;
	mov.u32 	%r1, %tid.x;
	mov.u32 	%r2, %tid.y;
	mov.u32 	%r3, %ntid.x;
	mov.u32 	%r4, %ntid.y;
	mov.u32 	%r5, %ctaid.x;
	mov.u32 	%r6, %ctaid.y;
	mov.u32 	%r7, %nctaid.x;
	mov.u32 	%r8, %nctaid.y;
	st.local.v4.u32 	[%rd2], {%r1, %r2, %r3, %r4};
	st.local.v4.u32 	[%rd2+16], {%r5, %r6, %r7, %r8};
	mov.u64 	%rd3, $str$1;
	cvta.global.u64 	%rd4, %rd3;
	{ // callseq 1, 0
	.param .b64 param0;
	st.param.b64 	[param0], %rd4;
	.param .b64 param1;
	st.param.b64 	[param1], %rd1;
	.param .b32 retval0;
	call.uni (retval0), 
	vprintf, 
	(
	param0, 
	param1
	);
	ld.param.b32 	%r9, [retval0];
	} // callseq 1
	mul.lo.s32 	%r11, %r3, %r4;
	mov.u32 	%r12, %ntid.z;
	mul.lo.s32 	%r13, %r11, %r12;
	mov.u32 	%r14, %tid.z;
	mad.lo.s32 	%r15, %r14, %r4, %r2;
	mad.lo.s32 	%r16, %r15, %r3, %r1;
	st.local.v2.u32 	[%rd2], {%r13, %r16};
	mov.u64 	%rd5, $str$2;
	cvta.global.u64 	%rd6, %rd5;
	{ // callseq 2, 0
	.param .b64 param0;
	st.param.b64 	[param0], %rd6;
	.param .b64 param1;
	st.param.b64 	[param1], %rd1;
	.param .b32 retval0;
	call.uni (retval0), 
	vprintf, 
	(
	param0, 
	param1
	);
	ld.param.b32 	%r17, [retval0];
	} // callseq 2
	mov.u32 	%r19, %ctaid.z;
	st.local.v2.u32 	[%rd2], {%r5, %r6};
	st.local.u32 	[%rd2+8], %r19;
	mov.u64 	%rd7, $str$3;
	cvta.global.u64 	%rd8, %rd7;
	{ // callseq 3, 0
	.param .b64 param0;
	st.param.b64 	[param0], %rd8;
	.param .b64 param1;
	st.param.b64 	[param1], %rd1;
	.param .b32 retval0;
	call.uni (retval0), 
	vprintf, 
	(
	param0, 
	param1
	);
	ld.param.b32 	%r20, [retval0];
	} // callseq 3
	st.local.v2.u32 	[%rd2], {%r1, %r2};
	st.local.u32 	[%rd2+8], %r14;
	mov.u64 	%rd9, $str$4;
	cvta.global.u64 	%rd10, %rd9;
	{ // callseq 4, 0
	.param .b64 param0;
	st.param.b64 	[param0], %rd10;
	.param .b64 param1;
	st.param.b64 	[param1], %rd1;
	.param .b32 retval0;
	call.uni (retval0), 
	vprintf, 
	(
	param0, 
	param1
	);
	ld.param.b32 	%r22, [retval0];
	} // callseq 4
	ret;

}


// ===== COMPILED SASS (sm_100) =====

	.target	sm_100

	.elftype	@"ET_EXEC"


//--------------------- .note.nv.tkinfo           --------------------------
	.section	.note.nv.tkinfo,"",@"SHT_NOTE"
	.sectionflags	@"SHF_NOTE_NV_TKINFO"
	.tkinfo
        /*0018*/ 	.word	0x00000002
        /*0030*/ 	.string	""
        /*0030*/ 	.string	"ptxas"
        /*0030*/ 	.string	"Cuda compilation tools, release 13.0, V13.0.88"
        /*0030*/ 	.string	"Build cuda_13.0.r13.0/compiler.36424714_0"
        /*0030*/ 	.string	"-arch sm_100 -m 64 "



//--------------------- .note.nv.cuinfo           --------------------------
	.section	.note.nv.cuinfo,"",@"SHT_NOTE"
	.sectionflags	@"SHF_NOTE_NV_CUINFO"
        /*0018*/ 	.short	0x0002
        /*001a*/ 	.short	0x0064
        /*001c*/ 	.short	0x0082
	.zero		2


//--------------------- .nv.info                  --------------------------
	.section	.nv.info,"",@"SHT_CUDA_INFO"
	.align	4


	//----- nvinfo : EIATTR_REGCOUNT
	.align		4
        /*0000*/ 	.byte	0x04, 0x2f
        /*0002*/ 	.short	(.L_6 - .L_5)
	.align		4
.L_5:
        /*0004*/ 	.word	index@(_Z27explore_tiled_blocks_kernelv)
        /*0008*/ 	.word	0x00000018


	//----- nvinfo : EIATTR_FRAME_SIZE
	.align		4
.L_6:
        /*000c*/ 	.byte	0x04, 0x11
        /*000e*/ 	.short	(.L_8 - .L_7)
	.align		4
.L_7:
        /*0010*/ 	.word	index@(_Z27explore_tiled_blocks_kernelv)
        /*0014*/ 	.word	0x00000020


	//----- nvinfo : EIATTR_REGCOUNT
	.align		4
.L_8:
        /*0018*/ 	.byte	0x04, 0x2f
        /*001a*/ 	.short	(.L_10 - .L_9)
	.align		4
.L_9:
        /*001c*/ 	.word	index@(_Z25explore_2dt_blocks_kernelv)
        /*0020*/ 	.word	0x0000001e


	//----- nvinfo : EIATTR_FRAME_SIZE
	.align		4
.L_10:
        /*0024*/ 	.byte	0x04, 0x11
        /*0026*/ 	.short	(.L_12 - .L_11)
	.align		4
.L_11:
        /*0028*/ 	.word	index@(_Z25explore_2dt_blocks_kernelv)
        /*002c*/ 	.word	0x00000020


	//----- nvinfo : EIATTR_MIN_STACK_SIZE
	.align		4
.L_12:
        /*0030*/ 	.byte	0x04, 0x12
        /*0032*/ 	.short	(.L_14 - .L_13)
	.align		4
.L_13:
        /*0034*/ 	.word	index@(_Z25explore_2dt_blocks_kernelv)
        /*0038*/ 	.word	0x00000020


	//----- nvinfo : EIATTR_MIN_STACK_SIZE
	.align		4
.L_14:
        /*003c*/ 	.byte	0x04, 0x12
        /*003e*/ 	.short	(.L_16 - .L_15)
	.align		4
.L_15:
        /*0040*/ 	.word	index@(_Z27explore_tiled_blocks_kernelv)
        /*0044*/ 	.word	0x00000020
.L_16:


//--------------------- .nv.compat                --------------------------
	.section	.nv.compat,"",@"SHT_CUDA_COMPAT_INFO"
	.align	4
        /*0000*/ 	.byte	0x02, 0x09, 0x00, 0x00, 0x02, 0x02, 0x01, 0x00, 0x02, 0x05, 0x05, 0x00, 0x03, 0x07, 0x01, 0x01
        /*0010*/ 	.byte	0x02, 0x03, 0x00, 0x00, 0x02, 0x06, 0x01, 0x00, 0x04, 0x0b, 0x08, 0x00, 0x09, 0x00, 0x00, 0x00
        /*0020*/ 	.byte	0x00, 0x00, 0x00, 0x00


//--------------------- .nv.info._Z25explore_2dt_blocks_kernelv --------------------------
	.section	.nv.info._Z25explore_2dt_blocks_kernelv,"",@"SHT_CUDA_INFO"
	.sectionflags	@""
	.align	4


	//----- nvinfo : EIATTR_CUDA_API_VERSION
	.align		4
        /*0000*/ 	.byte	0x04, 0x37
        /*0002*/ 	.short	(.L_18 - .L_17)
.L_17:
        /*0004*/ 	.word	0x00000082


	//----- nvinfo : EIATTR_SPARSE_MMA_MASK
	.align		4
.L_18:
        /*0008*/ 	.byte	0x03, 0x50
        /*000a*/ 	.short	0x0000


	//----- nvinfo : EIATTR_MAXREG_COUNT
	.align		4
        /*000c*/ 	.byte	0x03, 0x1b
        /*000e*/ 	.short	0x00ff


	//----- nvinfo : EIATTR_EXTERNS
	.align		4
        /*0010*/ 	.byte	0x04, 0x0f
        /*0012*/ 	.short	(.L_20 - .L_19)


	//   ....[0]....
	.align		4
.L_19:
        /*0014*/ 	.word	index@(vprintf)


	//----- nvinfo : EIATTR_MERCURY_ISA_VERSION
	.align		4
.L_20:
        /*0018*/ 	.byte	0x03, 0x5f
        /*001a*/ 	.short	0x0101


	//----- nvinfo : EIATTR_VRC_CTA_INIT_COUNT
	.align		4
        /*001c*/ 	.byte	0x02, 0x4a
	.zero		1
	.zero		1


	//----- nvinfo : EIATTR_SYSCALL_OFFSETS
	.align		4
        /*0020*/ 	.byte	0x04, 0x46
        /*0022*/ 	.short	(.L_22 - .L_21)


	//   ....[0]....
.L_21:
        /*0024*/ 	.word	0x00000180


	//   ....[1]....
        /*0028*/ 	.word	0x00000270


	//   ....[2]....
        /*002c*/ 	.word	0x00000320


	//   ....[3]....
        /*0030*/ 	.word	0x000003c0


	//----- nvinfo : EIATTR_EXIT_INSTR_OFFSETS
	.align		4
.L_22:
        /*0034*/ 	.byte	0x04, 0x1c
        /*0036*/ 	.short	(.L_24 - .L_23)


	//   ....[0]....
.L_23:
        /*0038*/ 	.word	0x000003d0


	//----- nvinfo : EIATTR_SW_WAR
	.align		4
.L_24:
        /*003c*/ 	.byte	0x04, 0x36
        /*003e*/ 	.short	(.L_26 - .L_25)
.L_25:
        /*0040*/ 	.word	0x00000008
.L_26:


//--------------------- .nv.info._Z27explore_tiled_blocks_kernelv --------------------------
	.section	.nv.info._Z27explore_tiled_blocks_kernelv,"",@"SHT_CUDA_INFO"
	.sectionflags	@""
	.align	4


	//----- nvinfo : EIATTR_CUDA_API_VERSION
	.align		4
        /*0000*/ 	.byte	0x04, 0x37
        /*0002*/ 	.short	(.L_28 - .L_27)
.L_27:
        /*0004*/ 	.word	0x00000082


	//----- nvinfo : EIATTR_SPARSE_MMA_MASK
	.align		4
.L_28:
        /*0008*/ 	.byte	0x03, 0x50
        /*000a*/ 	.short	0x0000


	//----- nvinfo : EIATTR_MAXREG_COUNT
	.align		4
        /*000c*/ 	.byte	0x03, 0x1b
        /*000e*/ 	.short	0x00ff


	//----- nvinfo : EIATTR_EXTERNS
	.align		4
        /*0010*/ 	.byte	0x04, 0x0f
        /*0012*/ 	.short	(.L_30 - .L_29)


	//   ....[0]....
	.align		4
.L_29:
        /*0014*/ 	.word	index@(vprintf)


	//----- nvinfo : EIATTR_MERCURY_ISA_VERSION
	.align		4
.L_30:
        /*0018*/ 	.byte	0x03, 0x5f
        /*001a*/ 	.short	0x0101


	//----- nvinfo : EIATTR_VRC_CTA_INIT_COUNT
	.align		4
        /*001c*/ 	.byte	0x02, 0x4a
	.zero		1
	.zero		1


	//----- nvinfo : EIATTR_SYSCALL_OFFSETS
	.align		4
        /*0020*/ 	.byte	0x04, 0x46
        /*0022*/ 	.short	(.L_32 - .L_31)


	//   ....[0]....
.L_31:
        /*0024*/ 	.word	0x00000940


	//----- nvinfo : EIATTR_EXIT_INSTR_OFFSETS
	.align		4
.L_32:
        /*0028*/ 	.byte	0x04, 0x1c
        /*002a*/ 	.short	(.L_34 - .L_33)


	//   ....[0]....
.L_33:
        /*002c*/ 	.word	0x000005a0


	//   ....[1]....
        /*0030*/ 	.word	0x00000950


	//----- nvinfo : EIATTR_INDIRECT_BRANCH_TARGETS
	.align		4
.L_34:
        /*0034*/ 	.byte	0x04, 0x34
        /*0036*/ 	.short	(.L_36 - .L_35)


	//   ....[0]....
.L_35:
        /*0038*/ 	.word	.L_x_15@srel
        /*003c*/ 	.short	0x0
        /*003e*/ 	.short	0x0
        /*0040*/ 	.word	0x4
        /*0044*/ 	.word	.L_x_16@srel
        /*0048*/ 	.word	.L_x_17@srel
        /*004c*/ 	.word	.L_x_18@srel
        /*0050*/ 	.word	.L_x_17@srel


	//   ....[1]....
        /* <DEDUP_REMOVED lines=8> */


	//   ....[2]....
        /* <DEDUP_REMOVED lines=8> */


	//   ....[3]....
        /* <DEDUP_REMOVED lines=8> */


	//----- nvinfo : EIATTR_CRS_STACK_SIZE
	.align		4
.L_36:
        /*00a8*/ 	.byte	0x04, 0x1e
        /*00aa*/ 	.short	(.L_38 - .L_37)
.L_37:
        /*00ac*/ 	.word	0x00000000


	//----- nvinfo : EIATTR_SW_WAR
	.align		4
.L_38:
        /*00b0*/ 	.byte	0x04, 0x36
        /*00b2*/ 	.short	(.L_40 - .L_39)
.L_39:
        /*00b4*/ 	.word	0x00000008
.L_40:


//--------------------- .nv.callgraph             --------------------------
	.section	.nv.callgraph,"",@"SHT_CUDA_CALLGRAPH"
	.align	4
	.sectionentsize	8
	.align		4
        /*0000*/ 	.word	0x00000000
	.align		4
        /*0004*/ 	.word	0xffffffff
	.align		4
        /*0008*/ 	.word	index@(_Z25explore_2dt_blocks_kernelv)
	.align		4
        /*000c*/ 	.word	index@(vprintf)
	.align		4
        /*0010*/ 	.word	index@(_Z27explore_tiled_blocks_kernelv)
	.align		4
        /*0014*/ 	.word	index@(vprintf)
	.align		4
        /*0018*/ 	.word	0x00000000
	.align		4
        /*001c*/ 	.word	0xfffffffe
	.align		4
        /*0020*/ 	.word	0x00000000
	.align		4
        /*0024*/ 	.word	0xfffffffd
	.align		4
        /*0028*/ 	.word	0x00000000
	.align		4
        /*002c*/ 	.word	0xfffffffc


//--------------------- .nv.constant4             --------------------------
	.section	.nv.constant4,"a",@progbits
	.align	8
	.align		8
.nv.constant4:
        /*0000*/ 	.dword	vprintf
	.align		8
        /*0008*/ 	.dword	$str
	.align		8
        /*0010*/ 	.dword	$str$1
	.align		8
        /*0018*/ 	.dword	$str$2
	.align		8
        /*0020*/ 	.dword	$str$3
	.align		8
        /*0028*/ 	.dword	$str$4


//--------------------- .nv.constant2._Z27explore_tiled_blocks_kernelv --------------------------
	.section	.nv.constant2._Z27explore_tiled_blocks_kernelv,"a",@progbits
	.sectionflags	@""
	.align	4
.nv.constant2._Z27explore_tiled_blocks_kernelv:
        /*0000*/ 	.byte	0x70, 0x04, 0x00, 0x00, 0xb0, 0x05, 0x00, 0x00, 0x30, 0x03, 0x00, 0x00, 0xb0, 0x05, 0x00, 0x00
        /*0010*/ 	.byte	0x80, 0x05, 0x00, 0x00, 0xb0, 0x05, 0x00, 0x00, 0x30, 0x05, 0x00, 0x00, 0xb0, 0x05, 0x00, 0x00
        /*0020*/ 	.byte	0x20, 0x07, 0x00, 0x00, 0x80, 0x08, 0x00, 0x00, 0x70, 0x06, 0x00, 0x00, 0x80, 0x08, 0x00, 0x00
        /*0030*/ 	.byte	0x40, 0x08, 0x00, 0x00, 0x80, 0x08, 0x00, 0x00, 0xb0, 0x07, 0x00, 0x00, 0x80, 0x08, 0x00, 0x00


//--------------------- .text._Z25explore_2dt_blocks_kernelv --------------------------
	.section	.text._Z25explore_2dt_blocks_kernelv,"ax",@progbits
	.align	128
        .global         _Z25explore_2dt_blocks_kernelv
        .type           _Z25explore_2dt_blocks_kernelv,@function
        .size           _Z25explore_2dt_blocks_kernelv,(.L_x_35 - _Z25explore_2dt_blocks_kernelv)
        .other          _Z25explore_2dt_blocks_kernelv,@"STO_CUDA_ENTRY STV_DEFAULT"
_Z25explore_2dt_blocks_kernelv:
.text._Z25explore_2dt_blocks_kernelv:
[----:B------:R-:W0:Y:S01]  /*0000*/  LDC R1, c[0x0][0x37c] ;  /* 0x0000df00ff017b82 */ /* 0x000e220000000800 */
[----:B------:R-:W1:Y:S01]  /*0010*/  S2R R16, SR_CTAID.X ;  /* 0x0000000000107919 */ /* 0x000e620000002500 */
[----:B------:R-:W2:Y:S06]  /*0020*/  LDCU UR5, c[0x0][0x2fc] ;  /* 0x00005f80ff0577ac */ /* 0x000eac0008000800 */
[----:B------:R-:W3:Y:S01]  /*0030*/  LDC R26, c[0x0][0x360] ;  /* 0x0000d800ff1a7b82 */ /* 0x000ee20000000800 */
[----:B0-----:R-:W-:Y:S01]  /*0040*/  VIADD R1, R1, 0xffffffe0 ;  /* 0xffffffe001017836 */ /* 0x001fe20000000000 */
[----:B------:R-:W1:Y:S01]  /*0050*/  S2R R17, SR_CTAID.Y ;  /* 0x0000000000117919 */ /* 0x000e620000002600 */
[----:B------:R-:W0:Y:S01]  /*0060*/  LDCU UR4, c[0x0][0x2f8] ;  /* 0x00005f00ff0477ac */ /* 0x000e220008000800 */
[----:B------:R-:W-:Y:S01]  /*0070*/  MOV R2, 0x0 ;  /* 0x0000000000027802 */ /* 0x000fe20000000f00 */
[----:B------:R-:W3:Y:S01]  /*0080*/  S2R R24, SR_TID.X ;  /* 0x0000000000187919 */ /* 0x000ee20000002100 */
[----:B------:R-:W4:Y:S02]  /*0090*/  LDCU.64 UR6, c[0x4][0x10] ;  /* 0x01000200ff0677ac */ /* 0x000f240008000a00 */
[----:B------:R-:W3:Y:S01]  /*00a0*/  LDC R27, c[0x0][0x364] ;  /* 0x0000d900ff1b7b82 */ /* 0x000ee20000000800 */
[----:B------:R-:W3:Y:S07]  /*00b0*/  S2R R25, SR_TID.Y ;  /* 0x0000000000197919 */ /* 0x000eee0000002200 */
[----:B------:R-:W1:Y:S01]  /*00c0*/  LDC R18, c[0x0][0x370] ;  /* 0x0000dc00ff127b82 */ /* 0x000e620000000800 */
[----:B0-----:R-:W-:-:S07]  /*00d0*/  IADD3 R23, P0, PT, R1, UR4, RZ ;  /* 0x0000000401177c10 */ /* 0x001fce000ff1e0ff */
[----:B------:R-:W1:Y:S01]  /*00e0*/  LDC R19, c[0x0][0x374] ;  /* 0x0000dd00ff137b82 */ /* 0x000e620000000800 */
[----:B----4-:R-:W-:Y:S01]  /*00f0*/  MOV R4, UR6 ;  /* 0x0000000600047c02 */ /* 0x010fe20008000f00 */
[----:B--2---:R-:W-:Y:S01]  /*0100*/  IMAD.X R22, RZ, RZ, UR5, P0 ;  /* 0x00000005ff167e24 */ /* 0x004fe200080e06ff */
[----:B------:R-:W-:Y:S01]  /*0110*/  MOV R6, R23 ;  /* 0x0000001700067202 */ /* 0x000fe20000000f00 */
[----:B------:R-:W-:Y:S02]  /*0120*/  IMAD.U32 R5, RZ, RZ, UR7 ;  /* 0x00000007ff057e24 */ /* 0x000fe4000f8e00ff */
[----:B------:R-:W-:Y:S02]  /*0130*/  IMAD.MOV.U32 R7, RZ, RZ, R22 ;  /* 0x000000ffff077224 */ /* 0x000fe400078e0016 */
[----:B------:R0:W2:Y:S01]  /*0140*/  LDC.64 R8, c[0x4][R2] ;  /* 0x0100000002087b82 */ /* 0x0000a20000000a00 */
[----:B---3--:R0:W-:Y:S04]  /*0150*/  STL.128 [R1], R24 ;  /* 0x0000001801007387 */ /* 0x0081e80000100c00 */
[----:B-1----:R0:W-:Y:S02]  /*0160*/  STL.128 [R1+0x10], R16 ;  /* 0x0000101001007387 */ /* 0x0021e40000100c00 */
[----:B------:R-:W-:-:S07]  /*0170*/  LEPC R20, `(.L_x_0) ;  /* 0x000000001014794e */ /* 0x000fce0000000000 */
[----:B0-2---:R-:W-:Y:S05]  /*0180*/  CALL.ABS.NOINC R8 ;  /* 0x0000000008007343 */ /* 0x005fea0003c00000 */
.L_x_0:
[----:B------:R-:W0:Y:S01]  /*0190*/  S2R R18, SR_TID.Z ;  /* 0x0000000000127919 */ /* 0x000e220000002300 */
[----:B------:R-:W1:Y:S01]  /*01a0*/  LDCU UR4, c[0x0][0x368] ;  /* 0x00006d00ff0477ac */ /* 0x000e620008000800 */
[----:B------:R-:W-:Y:S01]  /*01b0*/  IMAD R10, R26, R27, RZ ;  /* 0x0000001b1a0a7224 */ /* 0x000fe200078e02ff */
[----:B------:R2:W3:Y:S01]  /*01c0*/  LDC.64 R8, c[0x4][R2] ;  /* 0x0100000002087b82 */ /* 0x0004e20000000a00 */
[----:B------:R-:W-:Y:S01]  /*01d0*/  MOV R6, R23 ;  /* 0x0000001700067202 */ /* 0x000fe20000000f00 */
[----:B------:R-:W-:Y:S02]  /*01e0*/  IMAD.MOV.U32 R7, RZ, RZ, R22 ;  /* 0x000000ffff077224 */ /* 0x000fe400078e0016 */
[----:B-1----:R-:W-:Y:S01]  /*01f0*/  IMAD R10, R10, UR4, RZ ;  /* 0x000000040a0a7c24 */ /* 0x002fe2000f8e02ff */
[----:B------:R-:W1:Y:S01]  /*0200*/  LDCU.64 UR4, c[0x4][0x18] ;  /* 0x01000300ff0477ac */ /* 0x000e620008000a00 */
[----:B0-----:R-:W-:-:S04]  /*0210*/  IMAD R11, R27, R18, R25 ;  /* 0x000000121b0b7224 */ /* 0x001fc800078e0219 */
[----:B------:R-:W-:Y:S01]  /*0220*/  IMAD R11, R11, R26, R24 ;  /* 0x0000001a0b0b7224 */ /* 0x000fe200078e0218 */
[----:B-1----:R-:W-:Y:S01]  /*0230*/  MOV R4, UR4 ;  /* 0x0000000400047c02 */ /* 0x002fe20008000f00 */
[----:B------:R-:W-:-:S03]  /*0240*/  IMAD.U32 R5, RZ, RZ, UR5 ;  /* 0x00000005ff057e24 */ /* 0x000fc6000f8e00ff */
[----:B------:R2:W-:Y:S04]  /*0250*/  STL.64 [R1], R10 ;  /* 0x0000000a01007387 */ /* 0x0005e80000100a00 */
[----:B------:R-:W-:-:S07]  /*0260*/  LEPC R20, `(.L_x_1) ;  /* 0x000000001014794e */ /* 0x000fce0000000000 */
[----:B--23--:R-:W-:Y:S05]  /*0270*/  CALL.ABS.NOINC R8 ;  /* 0x0000000008007343 */ /* 0x00cfea0003c00000 */
.L_x_1:
[----:B------:R-:W0:Y:S01]  /*0280*/  S2R R0, SR_CTAID.Z ;  /* 0x0000000000007919 */ /* 0x000e220000002700 */
[----:B------:R1:W2:Y:S01]  /*0290*/  LDC.64 R8, c[0x4][R2] ;  /* 0x0100000002087b82 */ /* 0x0002a20000000a00 */
[----:B------:R-:W3:Y:S01]  /*02a0*/  LDCU.64 UR4, c[0x4][0x20] ;  /* 0x01000400ff0477ac */ /* 0x000ee20008000a00 */
[----:B------:R-:W-:Y:S01]  /*02b0*/  MOV R6, R23 ;  /* 0x0000001700067202 */ /* 0x000fe20000000f00 */
[----:B------:R1:W-:Y:S01]  /*02c0*/  STL.64 [R1], R16 ;  /* 0x0000001001007387 */ /* 0x0003e20000100a00 */
[----:B------:R-:W-:Y:S01]  /*02d0*/  IMAD.MOV.U32 R7, RZ, RZ, R22 ;  /* 0x000000ffff077224 */ /* 0x000fe200078e0016 */
[----:B---3--:R-:W-:Y:S01]  /*02e0*/  MOV R4, UR4 ;  /* 0x0000000400047c02 */ /* 0x008fe20008000f00 */
[----:B------:R-:W-:Y:S01]  /*02f0*/  IMAD.U32 R5, RZ, RZ, UR5 ;  /* 0x00000005ff057e24 */ /* 0x000fe2000f8e00ff */
[----:B0-----:R1:W-:Y:S06]  /*0300*/  STL [R1+0x8], R0 ;  /* 0x0000080001007387 */ /* 0x0013ec0000100800 */
[----:B------:R-:W-:-:S07]  /*0310*/  LEPC R20, `(.L_x_2) ;  /* 0x000000001014794e */ /* 0x000fce0000000000 */
[----:B-12---:R-:W-:Y:S05]  /*0320*/  CALL.ABS.NOINC R8 ;  /* 0x0000000008007343 */ /* 0x006fea0003c00000 */
.L_x_2:
[----:B------:R0:W-:Y:S01]  /*0330*/  STL.64 [R1], R24 ;  /* 0x0000001801007387 */ /* 0x0001e20000100a00 */
[----:B------:R-:W1:Y:S01]  /*0340*/  LDC.64 R2, c[0x4][R2] ;  /* 0x0100000002027b82 */ /* 0x000e620000000a00 */
[----:B------:R-:W2:Y:S01]  /*0350*/  LDCU.64 UR4, c[0x4][0x28] ;  /* 0x01000500ff0477ac */ /* 0x000ea20008000a00 */
[----:B------:R-:W-:Y:S01]  /*0360*/  MOV R6, R23 ;  /* 0x0000001700067202 */ /* 0x000fe20000000f00 */
[----:B------:R0:W-:Y:S01]  /*0370*/  STL [R1+0x8], R18 ;  /* 0x0000081201007387 */ /* 0x0001e20000100800 */
[----:B------:R-:W-:Y:S01]  /*0380*/  IMAD.MOV.U32 R7, RZ, RZ, R22 ;  /* 0x000000ffff077224 */ /* 0x000fe200078e0016 */
[----:B--2---:R-:W-:Y:S01]  /*0390*/  MOV R4, UR4 ;  /* 0x0000000400047c02 */ /* 0x004fe20008000f00 */
[----:B0-----:R-:W-:-:S07]  /*03a0*/  IMAD.U32 R5, RZ, RZ, UR5 ;  /* 0x00000005ff057e24 */ /* 0x001fce000f8e00ff */
[----:B------:R-:W-:-:S07]  /*03b0*/  LEPC R20, `(.L_x_3) ;  /* 0x000000001014794e */ /* 0x000fce0000000000 */
[----:B-1----:R-:W-:Y:S05]  /*03c0*/  CALL.ABS.NOINC R2 ;  /* 0x0000000002007343 */ /* 0x002fea0003c00000 */
.L_x_3:
[----:B------:R-:W-:Y:S05]  /*03d0*/  EXIT ;  /* 0x000000000000794d */ /* 0x000fea0003800000 */
.L_x_4:
[----:B------:R-:W-:-:S00]  /*03e0*/  BRA `(.L_x_4) ;  /* 0xfffffffc00fc7947 */ /* 0x000fc0000383ffff */
[----:B------:R-:W-:-:S00]  /*03f0*/  NOP ;  /* 0x0000000000007918 */ /* 0x000fc00000000000 */
        /* <DEDUP_REMOVED lines=8> */
.L_x_35:


//--------------------- .text._Z27explore_tiled_blocks_kernelv --------------------------
	.section	.text._Z27explore_tiled_blocks_kernelv,"ax",@progbits
	.align	128
        .global         _Z27explore_tiled_blocks_kernelv
        .type           _Z27explore_tiled_blocks_kernelv,@function
        .size           _Z27explore_tiled_blocks_kernelv,(.L_x_36 - _Z27explore_tiled_blocks_kernelv)
        .other          _Z27explore_tiled_blocks_kernelv,@"STO_CUDA_ENTRY STV_DEFAULT"
_Z27explore_tiled_blocks_kernelv:
.text._Z27explore_tiled_blocks_kernelv:
[----:B------:R-:W0:Y:S01]  /*0000*/  LDC R1, c[0x0][0x37c] ;  /* 0x0000df00ff017b82 */ /* 0x000e220000000800 */
[----:B------:R-:W1:Y:S01]  /*0010*/  S2R R12, SR_TID.Y ;  /* 0x00000000000c7919 */ /* 0x000e620000002200 */
[----:B------:R-:W2:Y:S01]  /*0020*/  LDCU UR5, c[0x0][0x2fc] ;  /* 0x00005f80ff0577ac */ /* 0x000ea20008000800 */
[----:B0-----:R-:W-:Y:S01]  /*0030*/  VIADD R1, R1, 0xffffffe0 ;  /* 0xffffffe001017836 */ /* 0x001fe20000000000 */
[----:B------:R-:W-:Y:S01]  /*0040*/  BSSY.RECONVERGENT B0, `(.L_x_5) ;  /* 0x0000024000007945 */ /* 0x000fe20003800200 */
[----:B------:R-:W1:Y:S01]  /*0050*/  S2R R3, SR_TID.Z ;  /* 0x0000000000037919 */ /* 0x000e620000002300 */
[----:B------:R-:W0:Y:S01]  /*0060*/  LDCU UR6, c[0x0][0x360] ;  /* 0x00006c00ff0677ac */ /* 0x000e220008000800 */
[----:B------:R-:W3:Y:S01]  /*0070*/  S2R R13, SR_TID.X ;  /* 0x00000000000d7919 */ /* 0x000ee20000002100 */
[----:B------:R-:W1:Y:S01]  /*0080*/  LDCU UR4, c[0x0][0x364] ;  /* 0x00006c80ff0477ac */ /* 0x000e620008000800 */
[----:B------:R-:W4:Y:S01]  /*0090*/  LDCU UR8, c[0x0][0x368] ;  /* 0x00006d00ff0877ac */ /* 0x000f220008000800 */
[----:B-1----:R-:W-:Y:S01]  /*00a0*/  IMAD R12, R3, UR4, R12 ;  /* 0x00000004030c7c24 */ /* 0x002fe2000f8e020c */
[----:B0-----:R-:W-:-:S03]  /*00b0*/  UIMAD UR4, UR6, UR4, URZ ;  /* 0x00000004060472a4 */ /* 0x001fc6000f8e02ff */
[----:B---3--:R-:W-:Y:S01]  /*00c0*/  IMAD R12, R12, UR6, R13 ;  /* 0x000000060c0c7c24 */ /* 0x008fe2000f8e020d */
[----:B----4-:R-:W-:-:S04]  /*00d0*/  UIMAD UR8, UR4, UR8, URZ ;  /* 0x00000008040872a4 */ /* 0x010fc8000f8e02ff */
[----:B------:R-:W-:-:S03]  /*00e0*/  LOP3.LUT R0, R12, 0x3fffffe0, RZ, 0xc0, !PT ;  /* 0x3fffffe00c007812 */ /* 0x000fc600078ec0ff */
[----:B------:R-:W0:Y:S01]  /*00f0*/  LDCU UR4, c[0x0][0x2f8] ;  /* 0x00005f00ff0477ac */ /* 0x000e220008000800 */
[----:B------:R-:W-:Y:S01]  /*0100*/  IADD3 R2, PT, PT, -R0, UR8, RZ ;  /* 0x0000000800027c10 */ /* 0x000fe2000fffe1ff */
[----:B------:R-:W-:-:S03]  /*0110*/  IMAD.MOV.U32 R0, RZ, RZ, -0x1 ;  /* 0xffffffffff007424 */ /* 0x000fc600078e00ff */
[----:B------:R-:W-:-:S05]  /*0120*/  VIMNMX.U32 R3, PT, PT, R2, 0x20, !PT ;  /* 0x0000002002037848 */ /* 0x000fca0007fe0000 */
[----:B------:R-:W-:-:S05]  /*0130*/  IMAD.IADD R3, R3, 0x1, -R2 ;  /* 0x0000000103037824 */ /* 0x000fca00078e0a02 */
[----:B------:R-:W-:Y:S02]  /*0140*/  SHF.R.U32.HI R2, RZ, R3, R0 ;  /* 0x00000003ff027219 */ /* 0x000fe40000011600 */
[----:B0-----:R-:W-:Y:S02]  /*0150*/  IADD3 R6, P1, PT, R1, UR4, RZ ;  /* 0x0000000401067c10 */ /* 0x001fe4000ff3e0ff */
[----:B------:R-:W0:Y:S01]  /*0160*/  POPC R8, R2 ;  /* 0x0000000200087309 */ /* 0x000e220000000000 */
[----:B------:R-:W-:Y:S02]  /*0170*/  IMAD.MOV.U32 R4, RZ, RZ, R2 ;  /* 0x000000ffff047224 */ /* 0x000fe400078e0002 */
[----:B--2---:R-:W-:Y:S01]  /*0180*/  IMAD.X R7, RZ, RZ, UR5, P1 ;  /* 0x00000005ff077e24 */ /* 0x004fe200088e06ff */
[C---:B0-----:R-:W-:Y:S02]  /*0190*/  ISETP.GE.U32.AND P0, PT, R8.reuse, 0x5, PT ;  /* 0x000000050800780c */ /* 0x041fe40003f06070 */
[----:B------:R-:W-:-:S11]  /*01a0*/  LEA R3, R8, 0x3, 0x8 ;  /* 0x0000000308037811 */ /* 0x000fd600078e40ff */
[----:B------:R-:W-:Y:S05]  /*01b0*/  @!P0 BRA `(.L_x_6) ;  /* 0x0000000000308947 */ /* 0x000fea0003800000 */
[----:B------:R-:W0:Y:S01]  /*01c0*/  S2R R5, SR_LTMASK ;  /* 0x0000000000057919 */ /* 0x000e220000003900 */
[----:B------:R-:W1:Y:S01]  /*01d0*/  S2R R4, SR_LANEID ;  /* 0x0000000000047919 */ /* 0x000e620000000000 */
[----:B0-----:R-:W-:Y:S02]  /*01e0*/  LOP3.LUT R5, R5, R2, RZ, 0xc0, !PT ;  /* 0x0000000205057212 */ /* 0x001fe400078ec0ff */
[----:B-1----:R-:W-:-:S04]  /*01f0*/  LOP3.LUT R4, R4, 0xfffffffc, RZ, 0xc0, !PT ;  /* 0xfffffffc04047812 */ /* 0x002fc800078ec0ff */
[----:B------:R-:W0:Y:S02]  /*0200*/  POPC R5, R5 ;  /* 0x0000000500057309 */ /* 0x000e240000000000 */
[----:B0-----:R-:W-:-:S04]  /*0210*/  LOP3.LUT R3, R5, 0x3c, RZ, 0xc0, !PT ;  /* 0x0000003c05037812 */ /* 0x001fc800078ec0ff */
[----:B------:R-:W-:-:S04]  /*0220*/  VIADDMNMX.U32 R3, R8, -R3, 0x4, PT ;  /* 0x0000000408037446 */ /* 0x000fc80003800803 */
[----:B------:R-:W-:-:S04]  /*0230*/  IADD3 R3, PT, PT, -R3, 0x20, RZ ;  /* 0x0000002003037810 */ /* 0x000fc80007ffe1ff */
[----:B------:R-:W-:-:S04]  /*0240*/  SHF.R.U32.HI R3, RZ, R3, R0 ;  /* 0x00000003ff037219 */ /* 0x000fc80000011600 */
[----:B------:R-:W-:-:S04]  /*0250*/  SHF.L.U32 R4, R3, R4, RZ ;  /* 0x0000000403047219 */ /* 0x000fc800000006ff */
[----:B------:R-:W0:Y:S02]  /*0260*/  POPC R3, R4 ;  /* 0x0000000400037309 */ /* 0x000e240000000000 */
[----:B0-----:R-:W-:-:S07]  /*0270*/  LEA R3, R3, 0x3, 0x8 ;  /* 0x0000000303037811 */ /* 0x001fce00078e40ff */
.L_x_6:
[----:B------:R-:W-:Y:S05]  /*0280*/  BSYNC.RECONVERGENT B0 ;  /* 0x0000000000007941 */ /* 0x000fea0003800200 */
.L_x_5:
[----:B------:R-:W-:Y:S01]  /*0290*/  SHF.R.U32.HI R5, RZ, 0x1, R3 ;  /* 0x00000001ff057819 */ /* 0x000fe20000011603 */
[----:B------:R-:W-:Y:S03]  /*02a0*/  BSSY.RECONVERGENT B0, `(.L_x_7) ;  /* 0x0000031000007945 */ /* 0x000fe60003800200 */
[----:B------:R-:W-:-:S04]  /*02b0*/  LOP3.LUT R5, R5, 0x7f, RZ, 0xc0, !PT ;  /* 0x0000007f05057812 */ /* 0x000fc800078ec0ff */
[----:B------:R-:W-:-:S13]  /*02c0*/  ISETP.GT.AND P1, PT, R5, 0x3, PT ;  /* 0x000000030500780c */ /* 0x000fda0003f24270 */
[----:B------:R-:W-:Y:S05]  /*02d0*/  @P1 BRA `(.L_x_8) ;  /* 0x00000000007c1947 */ /* 0x000fea0003800000 */
[----:B------:R-:W-:-:S05]  /*02e0*/  VIADDMNMX.U32 R9, R5, R0, 0x3, PT ;  /* 0x0000000305097446 */ /* 0x000fca0003800000 */
[----:B------:R-:W-:-:S04]  /*02f0*/  IMAD.SHL.U32 R9, R9, 0x4, RZ ;  /* 0x0000000409097824 */ /* 0x000fc800078e00ff */
[----:B------:R-:W0:Y:S02]  /*0300*/  LDC R10, c[0x2][R9] ;  /* 0x00800000090a7b82 */ /* 0x000e240000000800 */
[----:B0-----:R-:W-:-:S04]  /*0310*/  SHF.R.S32.HI R11, RZ, 0x1f, R10 ;  /* 0x0000001fff0b7819 */ /* 0x001fc8000001140a */
.L_x_15:
[----:B------:R-:W-:Y:S05]  /*0320*/  BRX R10 -0x330                                    (*"BRANCH_TARGETS .L_x_16,.L_x_17,.L_x_18"*) ;  /* 0xfffffffc0a347949 */ /* 0x000fea000383ffff */
.L_x_18:
[----:B------:R-:W0:Y:S01]  /*0330*/  S2UR UR5, SR_CTAID.Z ;  /* 0x00000000000579c3 */ /* 0x000e220000002700 */
[----:B------:R-:W-:Y:S02]  /*0340*/  IMAD.MOV.U32 R11, RZ, RZ, RZ ;  /* 0x000000ffff0b7224 */ /* 0x000fe400078e00ff */
[----:B------:R-:W-:-:S05]  /*0350*/  IMAD.MOV.U32 R13, RZ, RZ, RZ ;  /* 0x000000ffff0d7224 */ /* 0x000fca00078e00ff */
[----:B------:R-:W1:Y:S08]  /*0360*/  S2UR UR4, SR_CTAID.Y ;  /* 0x00000000000479c3 */ /* 0x000e700000002600 */
[----:B------:R-:W2:Y:S01]  /*0370*/  LDC R9, c[0x0][0x370] ;  /* 0x0000dc00ff097b82 */ /* 0x000ea20000000800 */
[----:B------:R-:W0:Y:S07]  /*0380*/  LDCU UR6, c[0x0][0x374] ;  /* 0x00006e80ff0677ac */ /* 0x000e2e0008000800 */
[----:B------:R-:W3:Y:S01]  /*0390*/  S2UR UR7, SR_CTAID.X ;  /* 0x00000000000779c3 */ /* 0x000ee20000002500 */
[----:B0-----:R-:W-:-:S04]  /*03a0*/  UIMAD UR5, UR5, UR6, URZ ;  /* 0x00000006050572a4 */ /* 0x001fc8000f8e02ff */
[----:B-1----:R-:W-:-:S04]  /*03b0*/  UIADD3 UR4, UP0, UPT, UR5, UR4, URZ ;  /* 0x0000000405047290 */ /* 0x002fc8000ff1e0ff */
[----:B------:R-:W-:Y:S01]  /*03c0*/  UIADD3.X UR5, UPT, UPT, URZ, URZ, URZ, UP0, !UPT ;  /* 0x000000ffff057290 */ /* 0x000fe200087fe4ff */
[----:B---3--:R-:W-:-:S04]  /*03d0*/  IMAD.U32 R10, RZ, RZ, UR7 ;  /* 0x00000007ff0a7e24 */ /* 0x008fc8000f8e00ff */
[----:B--2---:R-:W-:-:S04]  /*03e0*/  IMAD.WIDE.U32 R10, R9, UR4, R10 ;  /* 0x00000004090a7c25 */ /* 0x004fc8000f8e000a */
[----:B------:R-:W-:-:S04]  /*03f0*/  IMAD R9, R9, UR5, RZ ;  /* 0x0000000509097c24 */ /* 0x000fc8000f8e02ff */
[----:B------:R-:W-:Y:S02]  /*0400*/  IMAD.IADD R4, R11, 0x1, R9 ;  /* 0x000000010b047824 */ /* 0x000fe400078e0209 */
[----:B------:R-:W-:-:S04]  /*0410*/  IMAD.WIDE.U32 R10, R10, UR8, R12 ;  /* 0x000000080a0a7c25 */ /* 0x000fc8000f8e000c */
[----:B------:R-:W-:Y:S01]  /*0420*/  IMAD R9, R4, UR8, RZ ;  /* 0x0000000804097c24 */ /* 0x000fe2000f8e02ff */
[----:B------:R-:W-:-:S03]  /*0430*/  ISETP.NE.U32.AND P0, PT, R10, RZ, PT ;  /* 0x000000ff0a00720c */ /* 0x000fc60003f05070 */
[----:B------:R-:W-:-:S05]  /*0440*/  IMAD.IADD R10, R11, 0x1, R9 ;  /* 0x000000010b0a7824 */ /* 0x000fca00078e0209 */
[----:B------:R-:W-:Y:S01]  /*0450*/  ISETP.NE.AND.EX P0, PT, R10, RZ, PT, P0 ;  /* 0x000000ff0a00720c */ /* 0x000fe20003f05300 */
[----:B------:R-:W-:-:S12]  /*0460*/  BRA `(.L_x_9) ;  /* 0x00000000004c7947 */ /* 0x000fd80003800000 */
.L_x_16:
[----:B------:R-:W0:Y:S02]  /*0470*/  S2R R9, SR_LTMASK ;  /* 0x0000000000097919 */ /* 0x000e240000003900 */
[----:B0-----:R-:W-:-:S06]  /*0480*/  LOP3.LUT R4, R9, R4, RZ, 0xc0, !PT ;  /* 0x0000000409047212 */ /* 0x001fcc00078ec0ff */
[----:B------:R-:W0:Y:S02]  /*0490*/  POPC R4, R4 ;  /* 0x0000000400047309 */ /* 0x000e240000000000 */
[----:B0-----:R-:W-:-:S04]  /*04a0*/  ISETP.NE.U32.AND P0, PT, R4, RZ, PT ;  /* 0x000000ff0400720c */ /* 0x001fc80003f05070 */
[----:B------:R-:W-:Y:S01]  /*04b0*/  ISETP.NE.AND.EX P0, PT, RZ, RZ, PT, P0 ;  /* 0x000000ffff00720c */ /* 0x000fe20003f05300 */
[----:B------:R-:W-:-:S12]  /*04c0*/  BRA `(.L_x_9) ;  /* 0x0000000000347947 */ /* 0x000fd80003800000 */
.L_x_8:
[----:B------:R-:W-:-:S05]  /*04d0*/  IMAD.MOV.U32 R4, RZ, RZ, -0x4 ;  /* 0xfffffffcff047424 */ /* 0x000fca00078e00ff */
[----:B------:R-:W-:-:S05]  /*04e0*/  VIADDMNMX.U32 R4, R5, R4, 0x3, PT ;  /* 0x0000000305047446 */ /* 0x000fca0003800004 */
[----:B------:R-:W-:-:S04]  /*04f0*/  IMAD.SHL.U32 R4, R4, 0x4, RZ ;  /* 0x0000000404047824 */ /* 0x000fc800078e00ff */
[----:B------:R-:W0:Y:S02]  /*0500*/  LDC R10, c[0x2][R4+0x10] ;  /* 0x00800400040a7b82 */ /* 0x000e240000000800 */
[----:B0-----:R-:W-:-:S04]  /*0510*/  SHF.R.S32.HI R11, RZ, 0x1f, R10 ;  /* 0x0000001fff0b7819 */ /* 0x001fc8000001140a */
.L_x_20:
[----:B------:R-:W-:Y:S05]  /*0520*/  BRX R10 -0x530                                    (*"BRANCH_TARGETS .L_x_21,.L_x_17,.L_x_23"*) ;  /* 0xfffffff80ab47949 */ /* 0x000fea000383ffff */
.L_x_23:
[----:B------:R-:W0:Y:S02]  /*0530*/  S2R R9, SR_CgaCtaId ;  /* 0x0000000000097919 */ /* 0x000e240000008800 */
[----:B0-----:R-:W-:-:S05]  /*0540*/  IMAD R4, R9, UR8, R12 ;  /* 0x0000000809047c24 */ /* 0x001fca000f8e020c */
[----:B------:R-:W-:-:S04]  /*0550*/  ISETP.NE.U32.AND P0, PT, R4, RZ, PT ;  /* 0x000000ff0400720c */ /* 0x000fc80003f05070 */
[----:B------:R-:W-:Y:S01]  /*0560*/  ISETP.NE.AND.EX P0, PT, RZ, RZ, PT, P0 ;  /* 0x000000ffff00720c */ /* 0x000fe20003f05300 */
[----:B------:R-:W-:-:S12]  /*0570*/  BRA `(.L_x_9) ;  /* 0x0000000000087947 */ /* 0x000fd80003800000 */
.L_x_21:
[----:B------:R-:W-:-:S04]  /*0580*/  ISETP.NE.U32.AND P0, PT, R12, RZ, PT ;  /* 0x000000ff0c00720c */ /* 0x000fc80003f05070 */
[----:B------:R-:W-:-:S13]  /*0590*/  ISETP.NE.AND.EX P0, PT, RZ, RZ, PT, P0 ;  /* 0x000000ffff00720c */ /* 0x000fda0003f05300 */
.L_x_9:
[----:B------:R-:W-:Y:S05]  /*05a0*/  @P0 EXIT ;  /* 0x000000000000094d */ /* 0x000fea0003800000 */
.L_x_17:
[----:B------:R-:W-:Y:S05]  /*05b0*/  BSYNC.RECONVERGENT B0 ;  /* 0x0000000000007941 */ /* 0x000fea0003800200 */
.L_x_7:
[----:B------:R-:W0:Y:S01]  /*05c0*/  S2R R9, SR_LTMASK ;  /* 0x0000000000097919 */ /* 0x000e220000003900 */
[----:B------:R-:W-:Y:S01]  /*05d0*/  BSSY.RECONVERGENT B0, `(.L_x_10) ;  /* 0x000002b000007945 */ /* 0x000fe20003800200 */
[----:B------:R-:W-:Y:S02]  /*05e0*/  CS2R R10, SRZ ;  /* 0x00000000000a7805 */ /* 0x000fe4000001ff00 */
[----:B0-----:R-:W-:-:S04]  /*05f0*/  LOP3.LUT R9, R9, R2, RZ, 0xc0, !PT ;  /* 0x0000000209097212 */ /* 0x001fc800078ec0ff */
[----:B------:R0:W1:Y:S01]  /*0600*/  POPC R14, R9 ;  /* 0x00000009000e7309 */ /* 0x0000620000000000 */
[----:B------:R-:W-:Y:S05]  /*0610*/  @P1 BRA `(.L_x_11) ;  /* 0x00000000004c1947 */ /* 0x000fea0003800000 */
[----:B------:R-:W-:-:S05]  /*0620*/  VIADDMNMX.U32 R0, R5, R0, 0x3, PT ;  /* 0x0000000305007446 */ /* 0x000fca0003800000 */
[----:B------:R-:W-:-:S04]  /*0630*/  IMAD.SHL.U32 R0, R0, 0x4, RZ ;  /* 0x0000000400007824 */ /* 0x000fc800078e00ff */
[----:B------:R-:W2:Y:S02]  /*0640*/  LDC R4, c[0x2][R0+0x20] ;  /* 0x0080080000047b82 */ /* 0x000ea40000000800 */
[----:B--2---:R-:W-:-:S04]  /*0650*/  SHF.R.S32.HI R5, RZ, 0x1f, R4 ;  /* 0x0000001fff057819 */ /* 0x004fc80000011404 */
.L_x_25:
[----:B------:R-:W-:Y:S05]  /*0660*/  BRX R4 -0x670                                     (*"BRANCH_TARGETS .L_x_26,.L_x_12,.L_x_28"*) ;  /* 0xfffffff804647949 */ /* 0x000fea000383ffff */
.L_x_28:
[----:B------:R-:W2:Y:S01]  /*0670*/  LDCU UR5, c[0x0][0x370] ;  /* 0x00006e00ff0577ac */ /* 0x000ea20008000800 */
[----:B------:R-:W3:Y:S01]  /*0680*/  LDCU UR4, c[0x0][0x374] ;  /* 0x00006e80ff0477ac */ /* 0x000ee20008000800 */
[----:B------:R-:W3:Y:S02]  /*0690*/  LDCU UR6, c[0x0][0x378] ;  /* 0x00006f00ff0677ac */ /* 0x000ee40008000800 */
[----:B---3--:R-:W-:-:S04]  /*06a0*/  UIMAD UR4, UR4, UR6, URZ ;  /* 0x00000006040472a4 */ /* 0x008fc8000f8e02ff */
[----:B--2---:R-:W-:-:S04]  /*06b0*/  UIMAD.WIDE.U32 UR4, UR4, UR5, URZ ;  /* 0x00000005040472a5 */ /* 0x004fc8000f8e00ff */
[----:B------:R-:W-:Y:S02]  /*06c0*/  UIMAD.WIDE.U32 UR6, UR4, UR8, URZ ;  /* 0x00000008040672a5 */ /* 0x000fe4000f8e00ff */
[----:B------:R-:W-:-:S04]  /*06d0*/  UIMAD UR4, UR5, UR8, URZ ;  /* 0x00000008050472a4 */ /* 0x000fc8000f8e02ff */
[----:B------:R-:W-:Y:S01]  /*06e0*/  UIADD3 UR7, UPT, UPT, UR7, UR4, URZ ;  /* 0x0000000407077290 */ /* 0x000fe2000fffe0ff */
[----:B------:R-:W-:-:S05]  /*06f0*/  IMAD.U32 R10, RZ, RZ, UR6 ;  /* 0x00000006ff0a7e24 */ /* 0x000fca000f8e00ff */
[----:B------:R-:W-:Y:S01]  /*0700*/  IMAD.U32 R11, RZ, RZ, UR7 ;  /* 0x00000007ff0b7e24 */ /* 0x000fe2000f8e00ff */
[----:B------:R-:W-:Y:S06]  /*0710*/  BRA `(.L_x_12) ;  /* 0x0000000000587947 */ /* 0x000fec0003800000 */
.L_x_26:
[----:B------:R-:W-:Y:S01]  /*0720*/  SHF.R.U32.HI R10, RZ, 0x8, R3 ;  /* 0x00000008ff0a7819 */ /* 0x000fe20000011603 */
[----:B------:R-:W-:Y:S01]  /*0730*/  IMAD.MOV.U32 R11, RZ, RZ, RZ ;  /* 0x000000ffff0b7224 */ /* 0x000fe200078e00ff */
[----:B------:R-:W-:Y:S06]  /*0740*/  BRA `(.L_x_12) ;  /* 0x00000000004c7947 */ /* 0x000fec0003800000 */
.L_x_11:
[----:B------:R-:W-:-:S05]  /*0750*/  IMAD.MOV.U32 R0, RZ, RZ, -0x4 ;  /* 0xfffffffcff007424 */ /* 0x000fca00078e00ff */
[----:B------:R-:W-:-:S05]  /*0760*/  VIADDMNMX.U32 R0, R5, R0, 0x3, PT ;  /* 0x0000000305007446 */ /* 0x000fca0003800000 */
[----:B------:R-:W-:-:S04]  /*0770*/  IMAD.SHL.U32 R0, R0, 0x4, RZ ;  /* 0x0000000400007824 */ /* 0x000fc800078e00ff */
[----:B------:R-:W2:Y:S02]  /*0780*/  LDC R2, c[0x2][R0+0x30] ;  /* 0x00800c0000027b82 */ /* 0x000ea40000000800 */
[----:B--2---:R-:W-:-:S04]  /*0790*/  SHF.R.S32.HI R3, RZ, 0x1f, R2 ;  /* 0x0000001fff037819 */ /* 0x004fc80000011402 */
.L_x_30:
[----:B------:R-:W-:Y:S05]  /*07a0*/  BRX R2 -0x7b0                                     (*"BRANCH_TARGETS .L_x_31,.L_x_12,.L_x_33"*) ;  /* 0xfffffff802147949 */ /* 0x000fea000383ffff */
.L_x_33:
[----:B------:R-:W-:-:S05]  /*07b0*/  CS2R.32 R11, SR_CgaSize ;  /* 0x00000000000b7805 */ /* 0x000fca0000008a00 */
[----:B------:R-:W-:-:S05]  /*07c0*/  IMAD R11, R11, -0xa0, RZ ;  /* 0xffffff600b0b7824 */ /* 0x000fca00078e02ff */
[----:B------:R-:W-:-:S14]  /*07d0*/  R2UR UR4, R11 ;  /* 0x000000000b0472ca */ /* 0x000fdc00000e0000 */
[----:B------:R-:W2:Y:S01]  /*07e0*/  LDCU UR4, c[0x0][UR4+0x2cc] ;  /* 0x00005980040477ac */ /* 0x000ea20008000800 */
[----:B------:R-:W-:Y:S02]  /*07f0*/  UMOV UR5, URZ ;  /* 0x000000ff00057c82 */ /* 0x000fe40008000000 */
[----:B------:R-:W-:Y:S01]  /*0800*/  IMAD.U32 R11, RZ, RZ, UR5 ;  /* 0x00000005ff0b7e24 */ /* 0x000fe2000f8e00ff */
[----:B--2---:R-:W-:-:S06]  /*0810*/  UIMAD UR4, UR8, UR4, URZ ;  /* 0x00000004080472a4 */ /* 0x004fcc000f8e02ff */
[----:B------:R-:W-:Y:S01]  /*0820*/  IMAD.U32 R10, RZ, RZ, UR4 ;  /* 0x00000004ff0a7e24 */ /* 0x000fe2000f8e00ff */
[----:B------:R-:W-:Y:S06]  /*0830*/  BRA `(.L_x_12) ;  /* 0x0000000000107947 */ /* 0x000fec0003800000 */
.L_x_31:
[----:B------:R-:W-:Y:S01]  /*0840*/  UMOV UR4, UR8 ;  /* 0x0000000800047c82 */ /* 0x000fe20008000000 */
[----:B------:R-:W-:Y:S01]  /*0850*/  UMOV UR5, URZ ;  /* 0x000000ff00057c82 */ /* 0x000fe20008000000 */
[----:B------:R-:W-:Y:S02]  /*0860*/  IMAD.U32 R10, RZ, RZ, UR4 ;  /* 0x00000004ff0a7e24 */ /* 0x000fe4000f8e00ff */
[----:B------:R-:W-:-:S07]  /*0870*/  IMAD.U32 R11, RZ, RZ, UR5 ;  /* 0x00000005ff0b7e24 */ /* 0x000fce000f8e00ff */
.L_x_12:
[----:B------:R-:W-:Y:S05]  /*0880*/  BSYNC.RECONVERGENT B0 ;  /* 0x0000000000007941 */ /* 0x000fea0003800200 */
.L_x_10:
[----:B------:R-:W-:Y:S01]  /*0890*/  IMAD.MOV.U32 R13, RZ, RZ, RZ ;  /* 0x000000ffff0d7224 */ /* 0x000fe200078e00ff */
[----:B------:R-:W-:Y:S01]  /*08a0*/  MOV R0, 0x0 ;  /* 0x0000000000007802 */ /* 0x000fe20000000f00 */
[----:B------:R-:W-:Y:S01]  /*08b0*/  IMAD.MOV.U32 R15, RZ, RZ, RZ ;  /* 0x000000ffff0f7224 */ /* 0x000fe200078e00ff */
[----:B------:R-:W2:Y:S01]  /*08c0*/  LDCU.64 UR4, c[0x4][0x8] ;  /* 0x01000100ff0477ac */ /* 0x000ea20008000a00 */
[----:B0-----:R-:W-:Y:S01]  /*08d0*/  IMAD.MOV.U32 R9, RZ, RZ, RZ ;  /* 0x000000ffff097224 */ /* 0x001fe200078e00ff */
[----:B------:R0:W3:Y:S02]  /*08e0*/  LDC.64 R2, c[0x4][R0] ;  /* 0x0100000000027b82 */ /* 0x0000e40000000a00 */
[----:B-1----:R0:W-:Y:S04]  /*08f0*/  STL.128 [R1], R12 ;  /* 0x0000000c01007387 */ /* 0x0021e80000100c00 */
[----:B------:R0:W-:Y:S01]  /*0900*/  STL.128 [R1+0x10], R8 ;  /* 0x0000100801007387 */ /* 0x0001e20000100c00 */
[----:B--2---:R-:W-:-:S02]  /*0910*/  IMAD.U32 R4, RZ, RZ, UR4 ;  /* 0x00000004ff047e24 */ /* 0x004fc4000f8e00ff */
[----:B------:R-:W-:-:S07]  /*0920*/  IMAD.U32 R5, RZ, RZ, UR5 ;  /* 0x00000005ff057e24 */ /* 0x000fce000f8e00ff */
[----:B------:R-:W-:-:S07]  /*0930*/  LEPC R20, `(.L_x_13) ;  /* 0x000000001014794e */ /* 0x000fce0000000000 */
[----:B0--3--:R-:W-:Y:S05]  /*0940*/  CALL.ABS.NOINC R2 ;  /* 0x0000000002007343 */ /* 0x009fea0003c00000 */
.L_x_13:
[----:B------:R-:W-:Y:S05]  /*0950*/  EXIT ;  /* 0x000000000000794d */ /* 0x000fea0003800000 */
.L_x_14:
        /* <DEDUP_REMOVED lines=10> */
.L_x_36:


//--------------------- .nv.global.init           --------------------------
	.section	.nv.global.init,"aw",@progbits
.nv.global.init:
	.type		$str$4,@object
	.size		$str$4,($str$3 - $str$4)
$str$4:
        /*0000*/ 	.byte	0x74, 0x68, 0x72, 0x65, 0x61, 0x64, 0x5f, 0x69, 0x6e, 0x64, 0x65, 0x78, 0x3a, 0x20, 0x2e, 0x78
        /*0010*/ 	.byte	0x3a, 0x20, 0x25, 0x64, 0x20, 0x20, 0x2e, 0x79, 0x3a, 0x20, 0x25, 0x64, 0x20, 0x20, 0x2e, 0x7a
        /*0020*/ 	.byte	0x3a, 0x20, 0x25, 0x64, 0x0a, 0x00
	.type		$str$3,@object
	.size		$str$3,($str$2 - $str$3)
$str$3:
        /*0026*/ 	.byte	0x67, 0x72, 0x6f, 0x75, 0x70, 0x5f, 0x69, 0x6e, 0x64, 0x65, 0x78, 0x3a, 0x20, 0x2e, 0x78, 0x3a
        /*0036*/ 	.byte	0x20, 0x25, 0x64, 0x20, 0x20, 0x2e, 0x79, 0x3a, 0x20, 0x25, 0x64, 0x20, 0x20, 0x2e, 0x7a, 0x3a
        /*0046*/ 	.byte	0x20, 0x25, 0x64, 0x20, 0x0a, 0x00
	.type		$str$2,@object
	.size		$str$2,($str - $str$2)
$str$2:
        /*004c*/ 	.byte	0x63, 0x67, 0x74, 0x62, 0x2e, 0x73, 0x69, 0x7a, 0x65, 0x28, 0x29, 0x3a, 0x20, 0x25, 0x64, 0x2c
        /*005c*/ 	.byte	0x20, 0x63, 0x67, 0x74, 0x62, 0x2e, 0x74, 0x68, 0x72, 0x65, 0x61, 0x64, 0x5f, 0x72, 0x61, 0x6e
        /*006c*/ 	.byte	0x6b, 0x28, 0x29, 0x3a, 0x20, 0x25, 0x64, 0x0a, 0x00
	.type		$str,@object
	.size		$str,($str$1 - $str)
$str:
        /*0075*/ 	.byte	0x48, 0x65, 0x6c, 0x6c, 0x6f, 0x20, 0x66, 0x72, 0x6f, 0x6d, 0x20, 0x74, 0x69, 0x6c, 0x65, 0x34
        /*0085*/ 	.byte	0x20, 0x72, 0x61, 0x6e, 0x6b, 0x20, 0x30, 0x3a, 0x20, 0x25, 0x64, 0x2c, 0x20, 0x74, 0x69, 0x6c
        /*0095*/ 	.byte	0x65, 0x33, 0x32, 0x2e, 0x74, 0x68, 0x72, 0x65, 0x61, 0x64, 0x5f, 0x72, 0x61, 0x6e, 0x6b, 0x28
        /*00a5*/ 	.byte	0x29, 0x3a, 0x20, 0x25, 0x64, 0x2c, 0x20, 0x74, 0x69, 0x6c, 0x65, 0x33, 0x32, 0x2e, 0x73, 0x69
        /*00b5*/ 	.byte	0x7a, 0x65, 0x28, 0x29, 0x3a, 0x20, 0x25, 0x64, 0x2c, 0x20, 0x74, 0x69, 0x6c, 0x65, 0x34, 0x2e
        /*00c5*/ 	.byte	0x73, 0x69, 0x7a, 0x65, 0x28, 0x29, 0x3a, 0x20, 0x25, 0x64, 0x20, 0x0a, 0x00
	.type		$str$1,@object
	.size		$str$1,(.L_1 - $str$1)
$str$1:
        /*00d2*/ 	.byte	0x74, 0x68, 0x72, 0x65, 0x61, 0x64, 0x49, 0x64, 0x78, 0x2e, 0x78, 0x3a, 0x20, 0x25, 0x64, 0x2c
        /*00e2*/ 	.byte	0x20, 0x2e, 0x79, 0x3a, 0x20, 0x25, 0x64, 0x2c, 0x20, 0x62, 0x6c, 0x6f, 0x63, 0x6b, 0x44, 0x69
        /*00f2*/ 	.byte	0x6d, 0x2e, 0x78, 0x3a, 0x20, 0x25, 0x64, 0x2c, 0x20, 0x2e, 0x79, 0x3a, 0x20, 0x25, 0x64, 0x2c
        /*0102*/ 	.byte	0x20, 0x62, 0x6c, 0x6f, 0x63, 0x6b, 0x49, 0x64, 0x78, 0x2e, 0x78, 0x3a, 0x20, 0x25, 0x64, 0x2c
        /*0112*/ 	.byte	0x20, 0x2e, 0x79, 0x3a, 0x20, 0x25, 0x64, 0x2c, 0x20, 0x67, 0x72, 0x69, 0x64, 0x44, 0x69, 0x6d
        /*0122*/ 	.byte	0x2e, 0x78, 0x3a, 0x20, 0x25, 0x64, 0x2c, 0x20, 0x67, 0x72, 0x69, 0x64, 0x44, 0x69, 0x6d, 0x2e
        /*0132*/ 	.byte	0x79, 0x3a, 0x20, 0x25, 0x64, 0x0a, 0x00
.L_1:


//--------------------- .nv.shared.reserved.0     --------------------------
	.section	.nv.shared.reserved.0,"aw",@nobits
	.weak		__nv_reservedSMEM_offset_0_alias
	.size		__nv_reservedSMEM_offset_0_alias, 0, 64
	.other		__nv_reservedSMEM_offset_0_alias,@"STO_CUDA_RESERVED_SHARED STV_DEFAULT"
__nv_reservedSMEM_offset_0_alias:
	.zero		0
	.zero		64


//--------------------- .nv.constant0._Z25explore_2dt_blocks_kernelv --------------------------
	.section	.nv.constant0._Z25explore_2dt_blocks_kernelv,"a",@progbits
	.sectionflags	@""
	.align	4
.nv.constant0._Z25explore_2dt_blocks_kernelv:
	.zero		896


//--------------------- .nv.constant0._Z27explore_tiled_blocks_kernelv --------------------------
	.section	.nv.constant0._Z27explore_tiled_blocks_kernelv,"a",@progbits
	.sectionflags	@""
	.align	4
.nv.constant0._Z27explore_tiled_blocks_kernelv:
	.zero		896


//--------------------- SYMBOLS --------------------------

	.type		.nv.reservedSmem.offset0,@object
	.size		.nv.reservedSmem.offset0,0x4
	.type		vprintf,@function
